//
// Generated by NVIDIA NVVM Compiler
//
// Compiler Build ID: CL-36424714
// Cuda compilation tools, release 13.0, V13.0.88
// Based on NVVM 20.0.0
//

.version 9.0
.target sm_100
.address_size 64

	// .globl	_Z8gpu_sqrtPfi

.visible .entry _Z8gpu_sqrtPfi(
	.param .u64 .ptr .align 1 _Z8gpu_sqrtPfi_param_0,
	.param .u32 _Z8gpu_sqrtPfi_param_1
)
{
	.reg .pred 	%p<2>;
	.reg .b32 	%r<6>;
	.reg .b32 	%f<3>;
	.reg .b64 	%rd<5>;

	ld.param.u64 	%rd1, [_Z8gpu_sqrtPfi_param_0];
	ld.param.u32 	%r2, [_Z8gpu_sqrtPfi_param_1];
	mov.u32 	%r3, %tid.x;
	mov.u32 	%r4, %ctaid.x;
	mov.u32 	%r5, %ntid.x;
	mad.lo.s32 	%r1, %r4, %r5, %r3;
	setp.ge.s32 	%p1, %r1, %r2;
	@%p1 bra 	$L__BB0_2;
	cvta.to.global.u64 	%rd2, %rd1;
	mul.wide.s32 	%rd3, %r1, 4;
	add.s64 	%rd4, %rd2, %rd3;
	ld.global.f32 	%f1, [%rd4];
	sqrt.rn.f32 	%f2, %f1;
	st.global.f32 	[%rd4], %f2;
$L__BB0_2:
	ret;

}


// ===== COMPILED SASS (sm_100) =====

	.target	sm_100

	.elftype	@"ET_EXEC"


//--------------------- .note.nv.tkinfo           --------------------------
	.section	.note.nv.tkinfo,"",@"SHT_NOTE"
	.sectionflags	@"SHF_NOTE_NV_TKINFO"
	.tkinfo
        /*0018*/ 	.word	0x00000002
        /*0030*/ 	.string	""
        /*0030*/ 	.string	"ptxas"
        /*0030*/ 	.string	"Cuda compilation tools, release 13.0, V13.0.88"
        /*0030*/ 	.string	"Build cuda_13.0.r13.0/compiler.36424714_0"
        /*0030*/ 	.string	"-arch sm_100 -m 64 "



//--------------------- .note.nv.cuinfo           --------------------------
	.section	.note.nv.cuinfo,"",@"SHT_NOTE"
	.sectionflags	@"SHF_NOTE_NV_CUINFO"
        /*0018*/ 	.short	0x0002
        /*001a*/ 	.short	0x0064
        /*001c*/ 	.short	0x0082
	.zero		2


//--------------------- .nv.info                  --------------------------
	.section	.nv.info,"",@"SHT_CUDA_INFO"
	.align	4


	//----- nvinfo : EIATTR_REGCOUNT
	.align		4
        /*0000*/ 	.byte	0x04, 0x2f
        /*0002*/ 	.short	(.L_1 - .L_0)
	.align		4
.L_0:
        /*0004*/ 	.word	index@(_Z8gpu_sqrtPfi)
        /*0008*/ 	.word	0x0000000c


	//----- nvinfo : EIATTR_FRAME_SIZE
	.align		4
.L_1:
        /*000c*/ 	.byte	0x04, 0x11
        /*000e*/ 	.short	(.L_3 - .L_2)
	.align		4
.L_2:
        /*0010*/ 	.word	index@($__internal_0_$__cuda_sm20_sqrt_rn_f32_slowpath)
        /*0014*/ 	.word	0x00000000


	//----- nvinfo : EIATTR_FRAME_SIZE
	.align		4
.L_3:
        /*0018*/ 	.byte	0x04, 0x11
        /*001a*/ 	.short	(.L_5 - .L_4)
	.align		4
.L_4:
        /*001c*/ 	.word	index@(_Z8gpu_sqrtPfi)
        /*0020*/ 	.word	0x00000000


	//----- nvinfo : EIATTR_MIN_STACK_SIZE
	.align		4
.L_5:
        /*0024*/ 	.byte	0x04, 0x12
        /*0026*/ 	.short	(.L_7 - .L_6)
	.align		4
.L_6:
        /*0028*/ 	.word	index@(_Z8gpu_sqrtPfi)
        /*002c*/ 	.word	0x00000000
.L_7:


//--------------------- .nv.compat                --------------------------
	.section	.nv.compat,"",@"SHT_CUDA_COMPAT_INFO"
	.align	4
        /*0000*/ 	.byte	0x02, 0x09, 0x00, 0x00, 0x02, 0x02, 0x01, 0x00, 0x02, 0x05, 0x05, 0x00, 0x03, 0x07, 0x01, 0x01
        /*0010*/ 	.byte	0x02, 0x03, 0x00, 0x00, 0x02, 0x06, 0x01, 0x00, 0x04, 0x0b, 0x08, 0x00, 0x01, 0x00, 0x00, 0x00
        /*0020*/ 	.byte	0x00, 0x00, 0x00, 0x00


//--------------------- .nv.info._Z8gpu_sqrtPfi   --------------------------
	.section	.nv.info._Z8gpu_sqrtPfi,"",@"SHT_CUDA_INFO"
	.sectionflags	@""
	.align	4


	//----- nvinfo : EIATTR_CUDA_API_VERSION
	.align		4
        /*0000*/ 	.byte	0x04, 0x37
        /*0002*/ 	.short	(.L_9 - .L_8)
.L_8:
        /*0004*/ 	.word	0x00000082


	//----- nvinfo : EIATTR_KPARAM_INFO
	.align		4
.L_9:
        /*0008*/ 	.byte	0x04, 0x17
        /*000a*/ 	.short	(.L_11 - .L_10)
.L_10:
        /*000c*/ 	.word	0x00000000
        /*0010*/ 	.short	0x0001
        /*0012*/ 	.short	0x0008
        /*0014*/ 	.byte	0x00, 0xf0, 0x11, 0x00


	//----- nvinfo : EIATTR_KPARAM_INFO
	.align		4
.L_11:
        /*0018*/ 	.byte	0x04, 0x17
        /*001a*/ 	.short	(.L_13 - .L_12)
.L_12:
        /*001c*/ 	.word	0x00000000
        /*0020*/ 	.short	0x0000
        /*0022*/ 	.short	0x0000
        /*0024*/ 	.byte	0x00, 0xf5, 0x21, 0x00


	//----- nvinfo : EIATTR_SPARSE_MMA_MASK
	.align		4
.L_13:
        /*0028*/ 	.byte	0x03, 0x50
        /*002a*/ 	.short	0x0000


	//----- nvinfo : EIATTR_MAXREG_COUNT
	.align		4
        /*002c*/ 	.byte	0x03, 0x1b
        /*002e*/ 	.short	0x00ff


	//----- nvinfo : EIATTR_MERCURY_ISA_VERSION
	.align		4
        /*0030*/ 	.byte	0x03, 0x5f
        /*0032*/ 	.short	0x0101


	//----- nvinfo : EIATTR_VRC_CTA_INIT_COUNT
	.align		4
        /*0034*/ 	.byte	0x02, 0x4a
	.zero		1
	.zero		1


	//----- nvinfo : EIATTR_EXIT_INSTR_OFFSETS
	.align		4
        /*0038*/ 	.byte	0x04, 0x1c
        /*003a*/ 	.short	(.L_15 - .L_14)


	//   ....[0]....
.L_14:
        /*003c*/ 	.word	0x00000070


	//   ....[1]....
        /*0040*/ 	.word	0x000001b0


	//----- nvinfo : EIATTR_CRS_STACK_SIZE
	.align		4
.L_15:
        /*0044*/ 	.byte	0x04, 0x1e
        /*0046*/ 	.short	(.L_17 - .L_16)
.L_16:
        /*0048*/ 	.word	0x00000000


	//----- nvinfo : EIATTR_CBANK_PARAM_SIZE
	.align		4
.L_17:
        /*004c*/ 	.byte	0x03, 0x19
        /*004e*/ 	.short	0x000c


	//----- nvinfo : EIATTR_PARAM_CBANK
	.align		4
        /*0050*/ 	.byte	0x04, 0x0a
        /*0052*/ 	.short	(.L_19 - .L_18)
	.align		4
.L_18:
        /*0054*/ 	.word	index@(.nv.constant0._Z8gpu_sqrtPfi)
        /*0058*/ 	.short	0x0380
        /*005a*/ 	.short	0x000c


	//----- nvinfo : EIATTR_SW_WAR
	.align		4
.L_19:
        /*005c*/ 	.byte	0x04, 0x36
        /*005e*/ 	.short	(.L_21 - .L_20)
.L_20:
        /*0060*/ 	.word	0x00000008
.L_21:


//--------------------- .nv.callgraph             --------------------------
	.section	.nv.callgraph,"",@"SHT_CUDA_CALLGRAPH"
	.align	4
	.sectionentsize	8
	.align		4
        /*0000*/ 	.word	0x00000000
	.align		4
        /*0004*/ 	.word	0xffffffff
	.align		4
        /*0008*/ 	.word	0x00000000
	.align		4
        /*000c*/ 	.word	0xfffffffe
	.align		4
        /*0010*/ 	.word	0x00000000
	.align		4
        /*0014*/ 	.word	0xfffffffd
	.align		4
        /*0018*/ 	.word	0x00000000
	.align		4
        /*001c*/ 	.word	0xfffffffc


//--------------------- .text._Z8gpu_sqrtPfi      --------------------------
	.section	.text._Z8gpu_sqrtPfi,"ax",@progbits
	.align	128
        .global         _Z8gpu_sqrtPfi
        .type           _Z8gpu_sqrtPfi,@function
        .size           _Z8gpu_sqrtPfi,(.L_x_5 - _Z8gpu_sqrtPfi)
        .other          _Z8gpu_sqrtPfi,@"STO_CUDA_ENTRY STV_DEFAULT"
_Z8gpu_sqrtPfi:
.text._Z8gpu_sqrtPfi:
[----:B------:R-:W-:Y:S01]  /*0000*/  LDC R1, c[0x0][0x37c] ;  /* 0x0000df00ff017b82 */ /* 0x000fe20000000800 */
[----:B------:R-:W0:Y:S07]  /*0010*/  S2R R5, SR_TID.X ;  /* 0x0000000000057919 */ /* 0x000e2e0000002100 */
[----:B------:R-:W0:Y:S01]  /*0020*/  S2UR UR4, SR_CTAID.X ;  /* 0x00000000000479c3 */ /* 0x000e220000002500 */
[----:B------:R-:W1:Y:S07]  /*0030*/  LDCU UR5, c[0x0][0x388] ;  /* 0x00007100ff0577ac */ /* 0x000e6e0008000800 */
[----:B------:R-:W0:Y:S02]  /*0040*/  LDC R0, c[0x0][0x360] ;  /* 0x0000d800ff007b82 */ /* 0x000e240000000800 */
[----:B0-----:R-:W-:-:S05]  /*0050*/  IMAD R5, R0, UR4, R5 ;  /* 0x0000000400057c24 */ /* 0x001fca000f8e0205 */
[----:B-1----:R-:W-:-:S13]  /*0060*/  ISETP.GE.AND P0, PT, R5, UR5, PT ;  /* 0x0000000505007c0c */ /* 0x002fda000bf06270 */
[----:B------:R-:W-:Y:S05]  /*0070*/  @P0 EXIT ;  /* 0x000000000000094d */ /* 0x000fea0003800000 */
[----:B------:R-:W0:Y:S01]  /*0080*/  LDC.64 R2, c[0x0][0x380] ;  /* 0x0000e000ff027b82 */ /* 0x000e220000000a00 */
[----:B------:R-:W1:Y:S01]  /*0090*/  LDCU.64 UR4, c[0x0][0x358] ;  /* 0x00006b00ff0477ac */ /* 0x000e620008000a00 */
[----:B0-----:R-:W-:-:S05]  /*00a0*/  IMAD.WIDE R2, R5, 0x4, R2 ;  /* 0x0000000405027825 */ /* 0x001fca00078e0202 */
[----:B-1----:R-:W2:Y:S01]  /*00b0*/  LDG.E R0, desc[UR4][R2.64] ;  /* 0x0000000402007981 */ /* 0x002ea2000c1e1900 */
[----:B------:R-:W-:Y:S01]  /*00c0*/  BSSY.RECONVERGENT B0, `(.L_x_0) ;  /* 0x000000d000007945 */ /* 0x000fe20003800200 */
[----:B--2---:R-:W-:Y:S01]  /*00d0*/  IADD3 R4, PT, PT, R0, -0xd000000, RZ ;  /* 0xf300000000047810 */ /* 0x004fe20007ffe0ff */
[----:B------:R0:W1:Y:S03]  /*00e0*/  MUFU.RSQ R5, R0 ;  /* 0x0000000000057308 */ /* 0x0000660000001400 */
[----:B------:R-:W-:-:S13]  /*00f0*/  ISETP.GT.U32.AND P0, PT, R4, 0x727fffff, PT ;  /* 0x727fffff0400780c */ /* 0x000fda0003f04070 */
[----:B0-----:R-:W-:Y:S05]  /*0100*/  @!P0 BRA `(.L_x_1) ;  /* 0x0000000000108947 */ /* 0x001fea0003800000 */
[----:B------:R-:W-:-:S07]  /*0110*/  MOV R9, 0x130 ;  /* 0x0000013000097802 */ /* 0x000fce0000000f00 */
[----:B-1----:R-:W-:Y:S05]  /*0120*/  CALL.REL.NOINC `($__internal_0_$__cuda_sm20_sqrt_rn_f32_slowpath) ;  /* 0x0000000000247944 */ /* 0x002fea0003c00000 */
[----:B------:R-:W-:Y:S01]  /*0130*/  MOV R5, R0 ;  /* 0x0000000000057202 */ /* 0x000fe20000000f00 */
[----:B------:R-:W-:Y:S06]  /*0140*/  BRA `(.L_x_2) ;  /* 0x0000000000107947 */ /* 0x000fec0003800000 */
.L_x_1:
[----:B-1----:R-:W-:Y:S01]  /*0150*/  FMUL.FTZ R7, R0, R5 ;  /* 0x0000000500077220 */ /* 0x002fe20000410000 */
[----:B------:R-:W-:-:S03]  /*0160*/  FMUL.FTZ R5, R5, 0.5 ;  /* 0x3f00000005057820 */ /* 0x000fc60000410000 */
[----:B------:R-:W-:-:S04]  /*0170*/  FFMA R0, -R7, R7, R0 ;  /* 0x0000000707007223 */ /* 0x000fc80000000100 */
[----:B------:R-:W-:-:S07]  /*0180*/  FFMA R5, R0, R5, R7 ;  /* 0x0000000500057223 */ /* 0x000fce0000000007 */
.L_x_2:
[----:B------:R-:W-:Y:S05]  /*0190*/  BSYNC.RECONVERGENT B0 ;  /* 0x0000000000007941 */ /* 0x000fea0003800200 */
.L_x_0:
[----:B------:R-:W-:Y:S01]  /*01a0*/  STG.E desc[UR4][R2.64], R5 ;  /* 0x0000000502007986 */ /* 0x000fe2000c101904 */
[----:B------:R-:W-:Y:S05]  /*01b0*/  EXIT ;  /* 0x000000000000794d */ /* 0x000fea0003800000 */
        .weak           $__internal_0_$__cuda_sm20_sqrt_rn_f32_slowpath
        .type           $__internal_0_$__cuda_sm20_sqrt_rn_f32_slowpath,@function
        .size           $__internal_0_$__cuda_sm20_sqrt_rn_f32_slowpath,(.L_x_5 - $__internal_0_$__cuda_sm20_sqrt_rn_f32_slowpath)
$__internal_0_$__cuda_sm20_sqrt_rn_f32_slowpath:
[----:B------:R-:W-:-:S13]  /*01c0*/  LOP3.LUT P0, RZ, R0, 0x7fffffff, RZ, 0xc0, !PT ;  /* 0x7fffffff00ff7812 */ /* 0x000fda000780c0ff */
[----:B------:R-:W-:Y:S01]  /*01d0*/  @!P0 MOV R4, R0 ;  /* 0x0000000000048202 */ /* 0x000fe20000000f00 */
[----:B------:R-:W-:Y:S06]  /*01e0*/  @!P0 BRA `(.L_x_3) ;  /* 0x0000000000408947 */ /* 0x000fec0003800000 */
[----:B------:R-:W-:-:S13]  /*01f0*/  FSETP.GEU.FTZ.AND P0, PT, R0, RZ, PT ;  /* 0x000000ff0000720b */ /* 0x000fda0003f1e000 */
[----:B------:R-:W-:Y:S01]  /*0200*/  @!P0 MOV R4, 0x7fffffff ;  /* 0x7fffffff00048802 */ /* 0x000fe20000000f00 */
[----:B------:R-:W-:Y:S06]  /*0210*/  @!P0 BRA `(.L_x_3) ;  /* 0x0000000000348947 */ /* 0x000fec0003800000 */
[----:B------:R-:W-:-:S13]  /*0220*/  FSETP.GTU.FTZ.AND P0, PT, |R0|, +INF , PT ;  /* 0x7f8000000000780b */ /* 0x000fda0003f1c200 */
[----:B------:R-:W-:Y:S01]  /*0230*/  @P0 FADD.FTZ R4, R0, 1 ;  /* 0x3f80000000040421 */ /* 0x000fe20000010000 */
[----:B------:R-:W-:Y:S06]  /*0240*/  @P0 BRA `(.L_x_3) ;  /* 0x0000000000280947 */ /* 0x000fec0003800000 */
[----:B------:R-:W-:-:S13]  /*0250*/  FSETP.NEU.FTZ.AND P0, PT, |R0|, +INF , PT ;  /* 0x7f8000000000780b */ /* 0x000fda0003f1d200 */
[----:B------:R-:W-:-:S04]  /*0260*/  @P0 FFMA R5, R0, 1.84467440737095516160e+19, RZ ;  /* 0x5f80000000050823 */ /* 0x000fc800000000ff */
[----:B------:R-:W0:Y:S02]  /*0270*/  @P0 MUFU.RSQ R4, R5 ;  /* 0x0000000500040308 */ /* 0x000e240000001400 */
[----:B0-----:R-:W-:Y:S01]  /*0280*/  @P0 FMUL.FTZ R6, R5, R4 ;  /* 0x0000000405060220 */ /* 0x001fe20000410000 */
[----:B------:R-:W-:Y:S01]  /*0290*/  @P0 FMUL.FTZ R8, R4, 0.5 ;  /* 0x3f00000004080820 */ /* 0x000fe20000410000 */
[----:B------:R-:W-:Y:S02]  /*02a0*/  @!P0 MOV R4, R0 ;  /* 0x0000000000048202 */ /* 0x000fe40000000f00 */
[----:B------:R-:W-:-:S04]  /*02b0*/  @P0 FADD.FTZ R7, -R6, -RZ ;  /* 0x800000ff06070221 */ /* 0x000fc80000010100 */
[----:B------:R-:W-:-:S04]  /*02c0*/  @P0 FFMA R7, R6, R7, R5 ;  /* 0x0000000706070223 */ /* 0x000fc80000000005 */
[----:B------:R-:W-:-:S04]  /*02d0*/  @P0 FFMA R7, R7, R8, R6 ;  /* 0x0000000807070223 */ /* 0x000fc80000000006 */
[----:B------:R-:W-:-:S07]  /*02e0*/  @P0 FMUL.FTZ R4, R7, 2.3283064365386962891e-10 ;  /* 0x2f80000007040820 */ /* 0x000fce0000410000 */
.L_x_3:
[----:B------:R-:W-:Y:S01]  /*02f0*/  HFMA2 R5, -RZ, RZ, 0, 0 ;  /* 0x00000000ff057431 */ /* 0x000fe200000001ff */
[----:B------:R-:W-:Y:S02]  /*0300*/  MOV R0, R4 ;  /* 0x0000000400007202 */ /* 0x000fe40000000f00 */
[----:B------:R-:W-:-:S04]  /*0310*/  MOV R4, R9 ;  /* 0x0000000900047202 */ /* 0x000fc80000000f00 */
[----:B------:R-:W-:Y:S05]  /*0320*/  RET.REL.NODEC R4 `(_Z8gpu_sqrtPfi) ;  /* 0xfffffffc04347950 */ /* 0x000fea0003c3ffff */
.L_x_4:
[----:B------:R-:W-:-:S00]  /*0330*/  BRA `(.L_x_4) ;  /* 0xfffffffc00fc7947 */ /* 0x000fc0000383ffff */
[----:B------:R-:W-:-:S00]  /*0340*/  NOP ;  /* 0x0000000000007918 */ /* 0x000fc00000000000 */
        /* <DEDUP_REMOVED lines=11> */
.L_x_5:


//--------------------- .nv.shared.reserved.0     --------------------------
	.section	.nv.shared.reserved.0,"aw",@nobits
	.weak		__nv_reservedSMEM_offset_0_alias
	.size		__nv_reservedSMEM_offset_0_alias, 0, 64
	.other		__nv_reservedSMEM_offset_0_alias,@"STO_CUDA_RESERVED_SHARED STV_DEFAULT"
__nv_reservedSMEM_offset_0_alias:
	.zero		0
	.zero		64


//--------------------- .nv.constant0._Z8gpu_sqrtPfi --------------------------
	.section	.nv.constant0._Z8gpu_sqrtPfi,"a",@progbits
	.sectionflags	@""
	.align	4
.nv.constant0._Z8gpu_sqrtPfi:
	.zero		908


//--------------------- SYMBOLS --------------------------

	.type		.nv.reservedSmem.offset0,@object
	.size		.nv.reservedSmem.offset0,0x4
